	.headerflags	@"EF_CUDA_TEXMODE_UNIFIED EF_CUDA_64BIT_ADDRESS EF_CUDA_ACCELERATORS EF_CUDA_SM90 EF_CUDA_VIRTUAL_SM(EF_CUDA_SM90)"
	.elftype	@"ET_EXEC"


//--------------------- .nv.info                  --------------------------
	.section	.nv.info,"",@"SHT_CUDA_INFO"
	.align	4


	//----- nvinfo : EIATTR_REGCOUNT
	.align		4
        /*0000*/ 	.byte	0x04, 0x2f
        /*0002*/ 	.short	(.L_1 - .L_0)
	.align		4
.L_0:
        /*0004*/ 	.word	index@(triton_poi_fused_cat_73)
        /*0008*/ 	.word	0x00000020


	//----- nvinfo : EIATTR_MIN_STACK_SIZE
	.align		4
.L_1:
        /*000c*/ 	.byte	0x04, 0x12
        /*000e*/ 	.short	(.L_3 - .L_2)
	.align		4
.L_2:
        /*0010*/ 	.word	index@(triton_poi_fused_cat_73)
        /*0014*/ 	.word	0x00000000


	//----- nvinfo : EIATTR_FRAME_SIZE
	.align		4
.L_3:
        /*0018*/ 	.byte	0x04, 0x11
        /*001a*/ 	.short	(.L_5 - .L_4)
	.align		4
.L_4:
        /*001c*/ 	.word	index@(triton_poi_fused_cat_73)
        /*0020*/ 	.word	0x00000000


	//----- nvinfo : EIATTR_MIN_STACK_SIZE
	.align		4
.L_5:
        /*0024*/ 	.byte	0x04, 0x12
        /*0026*/ 	.short	(.L_7 - .L_6)
	.align		4
.L_6:
        /*0028*/ 	.word	index@(triton_poi_fused_cat_73)
        /*002c*/ 	.word	0x00000000
.L_7:


//--------------------- .nv.info.triton_poi_fused_cat_73 --------------------------
	.section	.nv.info.triton_poi_fused_cat_73,"",@"SHT_CUDA_INFO"
	.sectionflags	@""
	.align	4


	//----- nvinfo : EIATTR_CUDA_API_VERSION
	.align		4
        /*0000*/ 	.byte	0x04, 0x37
        /*0002*/ 	.short	(.L_9 - .L_8)
.L_8:
        /*0004*/ 	.word	0x0000007c


	//----- nvinfo : EIATTR_KPARAM_INFO
	.align		4
.L_9:
        /*0008*/ 	.byte	0x04, 0x17
        /*000a*/ 	.short	(.L_11 - .L_10)
.L_10:
        /*000c*/ 	.word	0x00000000
        /*0010*/ 	.short	0x0009
        /*0012*/ 	.short	0x0048
        /*0014*/ 	.byte	0x00, 0xf0, 0x11, 0x00


	//----- nvinfo : EIATTR_KPARAM_INFO
	.align		4
.L_11:
        /*0018*/ 	.byte	0x04, 0x17
        /*001a*/ 	.short	(.L_13 - .L_12)
.L_12:
        /*001c*/ 	.word	0x00000000
        /*0020*/ 	.short	0x0008
        /*0022*/ 	.short	0x0040
        /*0024*/ 	.byte	0x00, 0xf4, 0x21, 0x00


	//----- nvinfo : EIATTR_KPARAM_INFO
	.align		4
.L_13:
        /*0028*/ 	.byte	0x04, 0x17
        /*002a*/ 	.short	(.L_15 - .L_14)
.L_14:
        /*002c*/ 	.word	0x00000000
        /*0030*/ 	.short	0x0007
        /*0032*/ 	.short	0x0038
        /*0034*/ 	.byte	0x00, 0xf4, 0x21, 0x00


	//----- nvinfo : EIATTR_KPARAM_INFO
	.align		4
.L_15:
        /*0038*/ 	.byte	0x04, 0x17
        /*003a*/ 	.short	(.L_17 - .L_16)
.L_16:
        /*003c*/ 	.word	0x00000000
        /*0040*/ 	.short	0x0006
        /*0042*/ 	.short	0x0030
        /*0044*/ 	.byte	0x00, 0xf4, 0x21, 0x00


	//----- nvinfo : EIATTR_KPARAM_INFO
	.align		4
.L_17:
        /*0048*/ 	.byte	0x04, 0x17
        /*004a*/ 	.short	(.L_19 - .L_18)
.L_18:
        /*004c*/ 	.word	0x00000000
        /*0050*/ 	.short	0x0005
        /*0052*/ 	.short	0x0028
        /*0054*/ 	.byte	0x00, 0xf4, 0x21, 0x00


	//----- nvinfo : EIATTR_KPARAM_INFO
	.align		4
.L_19:
        /*0058*/ 	.byte	0x04, 0x17
        /*005a*/ 	.short	(.L_21 - .L_20)
.L_20:
        /*005c*/ 	.word	0x00000000
        /*0060*/ 	.short	0x0004
        /*0062*/ 	.short	0x0020
        /*0064*/ 	.byte	0x00, 0xf4, 0x21, 0x00


	//----- nvinfo : EIATTR_KPARAM_INFO
	.align		4
.L_21:
        /*0068*/ 	.byte	0x04, 0x17
        /*006a*/ 	.short	(.L_23 - .L_22)
.L_22:
        /*006c*/ 	.word	0x00000000
        /*0070*/ 	.short	0x0003
        /*0072*/ 	.short	0x0018
        /*0074*/ 	.byte	0x00, 0xf4, 0x21, 0x00


	//----- nvinfo : EIATTR_KPARAM_INFO
	.align		4
.L_23:
        /*0078*/ 	.byte	0x04, 0x17
        /*007a*/ 	.short	(.L_25 - .L_24)
.L_24:
        /*007c*/ 	.word	0x00000000
        /*0080*/ 	.short	0x0002
        /*0082*/ 	.short	0x0010
        /*0084*/ 	.byte	0x00, 0xf4, 0x21, 0x00


	//----- nvinfo : EIATTR_KPARAM_INFO
	.align		4
.L_25:
        /*0088*/ 	.byte	0x04, 0x17
        /*008a*/ 	.short	(.L_27 - .L_26)
.L_26:
        /*008c*/ 	.word	0x00000000
        /*0090*/ 	.short	0x0001
        /*0092*/ 	.short	0x0008
        /*0094*/ 	.byte	0x00, 0xf4, 0x21, 0x00


	//----- nvinfo : EIATTR_KPARAM_INFO
	.align		4
.L_27:
        /*0098*/ 	.byte	0x04, 0x17
        /*009a*/ 	.short	(.L_29 - .L_28)
.L_28:
        /*009c*/ 	.word	0x00000000
        /*00a0*/ 	.short	0x0000
        /*00a2*/ 	.short	0x0000
        /*00a4*/ 	.byte	0x00, 0xf4, 0x21, 0x00


	//----- nvinfo : EIATTR_SPARSE_MMA_MASK
	.align		4
.L_29:
        /*00a8*/ 	.byte	0x03, 0x50
        /*00aa*/ 	.short	0x0000


	//----- nvinfo : EIATTR_MAXREG_COUNT
	.align		4
        /*00ac*/ 	.byte	0x03, 0x1b
        /*00ae*/ 	.short	0x00ff


	//----- nvinfo : EIATTR_EXIT_INSTR_OFFSETS
	.align		4
        /*00b0*/ 	.byte	0x04, 0x1c
        /*00b2*/ 	.short	(.L_31 - .L_30)


	//   ....[0]....
.L_30:
        /*00b4*/ 	.word	0x00000f70


	//----- nvinfo : EIATTR_REQNTID
	.align		4
.L_31:
        /*00b8*/ 	.byte	0x04, 0x10
        /*00ba*/ 	.short	(.L_33 - .L_32)
.L_32:
        /*00bc*/ 	.word	0x00000080
        /*00c0*/ 	.word	0x00000001
        /*00c4*/ 	.word	0x00000001


	//----- nvinfo : EIATTR_CBANK_PARAM_SIZE
	.align		4
.L_33:
        /*00c8*/ 	.byte	0x03, 0x19
        /*00ca*/ 	.short	0x004c


	//----- nvinfo : EIATTR_PARAM_CBANK
	.align		4
        /*00cc*/ 	.byte	0x04, 0x0a
        /*00ce*/ 	.short	(.L_35 - .L_34)
	.align		4
.L_34:
        /*00d0*/ 	.word	index@(.nv.constant0.triton_poi_fused_cat_73)
        /*00d4*/ 	.short	0x0210
        /*00d6*/ 	.short	0x004c


	//----- nvinfo : EIATTR_SW_WAR
	.align		4
.L_35:
        /*00d8*/ 	.byte	0x04, 0x36
        /*00da*/ 	.short	(.L_37 - .L_36)
.L_36:
        /*00dc*/ 	.word	0x00000008
.L_37:


//--------------------- .nv.callgraph             --------------------------
	.section	.nv.callgraph,"",@"SHT_CUDA_CALLGRAPH"
	.align	4
	.sectionentsize	8
	.align		4
        /*0000*/ 	.word	0x00000000
	.align		4
        /*0004*/ 	.word	0xffffffff
	.align		4
        /*0008*/ 	.word	0x00000000
	.align		4
        /*000c*/ 	.word	0xfffffffe
	.align		4
        /*0010*/ 	.word	0x00000000
	.align		4
        /*0014*/ 	.word	0xfffffffd
	.align		4
        /*0018*/ 	.word	0x00000000
	.align		4
        /*001c*/ 	.word	0xfffffffc


//--------------------- .text.triton_poi_fused_cat_73 --------------------------
	.section	.text.triton_poi_fused_cat_73,"ax",@progbits
	.align	128
        .global         triton_poi_fused_cat_73
        .type           triton_poi_fused_cat_73,@function
        .size           triton_poi_fused_cat_73,(.L_x_1 - triton_poi_fused_cat_73)
        .other          triton_poi_fused_cat_73,@"STO_CUDA_ENTRY STV_DEFAULT"
triton_poi_fused_cat_73:
.text.triton_poi_fused_cat_73:
[----:B------:R-:W-:Y:S01]  /*0000*/  LDC R1, c[0x0][0x28] ;  /* 0x00000a00ff017b82 */ /* 0x000fe20000000800 */
[----:B------:R-:W1:Y:S07]  /*0010*/  S2R R0, SR_TID.X ;  /* 0x0000000000007919 */ /* 0x000e6e0000002100 */
[----:B------:R-:W2:Y:S01]  /*0020*/  LDC.64 R6, c[0x0][0x218] ;  /* 0x00008600ff067b82 */ /* 0x000ea20000000a00 */
[----:B------:R-:W-:Y:S01]  /*0030*/  ULDC.64 UR4, c[0x0][0x208] ;  /* 0x0000820000047ab9 */ /* 0x000fe20000000a00 */
[----:B------:R-:W3:Y:S06]  /*0040*/  S2R R12, SR_CTAID.X ;  /* 0x00000000000c7919 */ /* 0x000eec0000002500 */
[----:B------:R-:W4:Y:S01]  /*0050*/  LDC.64 R28, c[0x0][0x220] ;  /* 0x00008800ff1c7b82 */ /* 0x000f220000000a00 */
[----:B------:R-:W-:Y:S01]  /*0060*/  CS2R R10, SRZ ;  /* 0x00000000000a7805 */ /* 0x000fe2000001ff00 */
[----:B------:R-:W-:-:S06]  /*0070*/  ULDC.64 UR6, c[0x0][0x228] ;  /* 0x00008a0000067ab9 */ /* 0x000fcc0000000a00 */
[----:B------:R-:W5:Y:S01]  /*0080*/  LDC.64 R20, c[0x0][0x230] ;  /* 0x00008c00ff147b82 */ /* 0x000f620000000a00 */
[----:B-1----:R-:W-:-:S05]  /*0090*/  IMAD.SHL.U32 R0, R0, 0x4, RZ ;  /* 0x0000000400007824 */ /* 0x002fca00078e00ff */
[----:B------:R-:W-:-:S05]  /*00a0*/  LOP3.LUT R3, R0, 0x1fc, RZ, 0xc0, !PT ;  /* 0x000001fc00037812 */ /* 0x000fca00078ec0ff */
[----:B---3--:R-:W-:-:S05]  /*00b0*/  IMAD R0, R12, 0x200, R3 ;  /* 0x000002000c007824 */ /* 0x008fca00078e0203 */
[----:B------:R-:W-:-:S04]  /*00c0*/  SHF.R.S32.HI R13, RZ, 0x1f, R0 ;  /* 0x0000001fff0d7819 */ /* 0x000fc80000011400 */
[CC--:B------:R-:W-:Y:S02]  /*00d0*/  LEA.HI R2, R13.reuse, R0.reuse, RZ, 0x6 ;  /* 0x000000000d027211 */ /* 0x0c0fe400078f30ff */
[----:B------:R-:W-:Y:S02]  /*00e0*/  LEA.HI R8, R13, R0, RZ, 0x3 ;  /* 0x000000000d087211 */ /* 0x000fe400078f18ff */
[--C-:B------:R-:W-:Y:S02]  /*00f0*/  SHF.R.S32.HI R3, RZ, 0x6, R2.reuse ;  /* 0x00000006ff037819 */ /* 0x100fe40000011402 */
[----:B------:R-:W-:Y:S02]  /*0100*/  SHF.R.S32.HI R2, RZ, 0x1f, R2 ;  /* 0x0000001fff027819 */ /* 0x000fe40000011402 */
[----:B------:R-:W-:Y:S02]  /*0110*/  SHF.R.S32.HI R4, RZ, 0x3, R8 ;  /* 0x00000003ff047819 */ /* 0x000fe40000011408 */
[----:B------:R-:W-:-:S02]  /*0120*/  LEA.HI R2, R2, R3, RZ, 0x8 ;  /* 0x0000000302027211 */ /* 0x000fc400078f40ff */
[----:B------:R-:W-:Y:S02]  /*0130*/  LEA.HI R5, R4, R4, RZ, 0x3 ;  /* 0x0000000404057211 */ /* 0x000fe400078f18ff */
[----:B------:R-:W-:Y:S02]  /*0140*/  LOP3.LUT R2, R2, 0xffffff00, RZ, 0xc0, !PT ;  /* 0xffffff0002027812 */ /* 0x000fe400078ec0ff */
[----:B------:R-:W-:-:S03]  /*0150*/  LOP3.LUT R25, R8, 0xfffffff8, RZ, 0xc0, !PT ;  /* 0xfffffff808197812 */ /* 0x000fc600078ec0ff */
[----:B------:R-:W-:Y:S01]  /*0160*/  IMAD.IADD R2, R3, 0x1, -R2 ;  /* 0x0000000103027824 */ /* 0x000fe200078e0a02 */
[----:B------:R-:W-:-:S04]  /*0170*/  LOP3.LUT R3, R5, 0xfffffff8, RZ, 0xc0, !PT ;  /* 0xfffffff805037812 */ /* 0x000fc800078ec0ff */
[----:B------:R-:W-:Y:S01]  /*0180*/  ISETP.GE.AND P0, PT, R2, 0x80, PT ;  /* 0x000000800200780c */ /* 0x000fe20003f06270 */
[----:B------:R-:W-:Y:S01]  /*0190*/  IMAD.IADD R3, R4, 0x1, -R3 ;  /* 0x0000000104037824 */ /* 0x000fe200078e0a03 */
[----:B------:R-:W-:-:S03]  /*01a0*/  CS2R R4, SRZ ;  /* 0x0000000000047805 */ /* 0x000fc6000001ff00 */
[----:B--2---:R-:W-:-:S08]  /*01b0*/  IMAD.WIDE R6, R3, 0x8, R6 ;  /* 0x0000000803067825 */ /* 0x004fd000078e0206 */
[----:B------:R-:W2:Y:S01]  /*01c0*/  @!P0 LDG.E.EL.64 R4, desc[UR4][R6.64] ;  /* 0x0000000406048981 */ /* 0x000ea2000c2e1b00 */
[----:B------:R-:W-:Y:S01]  /*01d0*/  IMAD.IADD R25, R0, 0x1, -R25 ;  /* 0x0000000100197824 */ /* 0x000fe200078e0a19 */
[----:B------:R-:W-:-:S03]  /*01e0*/  CS2R R8, SRZ ;  /* 0x0000000000087805 */ /* 0x000fc6000001ff00 */
[----:B----4-:R-:W-:-:S05]  /*01f0*/  IMAD.WIDE R14, R25, 0x8, R28 ;  /* 0x00000008190e7825 */ /* 0x010fca00078e021c */
[----:B------:R1:W3:Y:S01]  /*0200*/  @!P0 LDG.E.EL.128 R8, desc[UR4][R14.64] ;  /* 0x000000040e088981 */ /* 0x0002e2000c2e1d00 */
[----:B------:R-:W-:Y:S01]  /*0210*/  SHF.R.S32.HI R12, RZ, 0x16, R12 ;  /* 0x00000016ff0c7819 */ /* 0x000fe2000001140c */
[----:B------:R-:W-:Y:S01]  /*0220*/  VIADD R23, R0, 0x2 ;  /* 0x0000000200177836 */ /* 0x000fe20000000000 */
[----:B------:R-:W-:Y:S01]  /*0230*/  LEA.HI R18, R13, R0, RZ, 0xe ;  /* 0x000000000d127211 */ /* 0x000fe200078f70ff */
[----:B------:R-:W-:Y:S01]  /*0240*/  IMAD.SHL.U32 R22, R2, 0x10, RZ ;  /* 0x0000001002167824 */ /* 0x000fe200078e00ff */
[----:B------:R-:W-:-:S04]  /*0250*/  SGXT R12, R12, 0x1 ;  /* 0x000000010c0c781a */ /* 0x000fc80000000200 */
[----:B------:R-:W-:-:S04]  /*0260*/  LEA.HI R12, R12, R23, RZ, 0x3 ;  /* 0x000000170c0c7211 */ /* 0x000fc800078f18ff */
[----:B------:R-:W-:-:S05]  /*0270*/  LOP3.LUT R12, R12, 0xfffffff8, RZ, 0xc0, !PT ;  /* 0xfffffff80c0c7812 */ /* 0x000fca00078ec0ff */
[----:B------:R-:W-:-:S04]  /*0280*/  IMAD.IADD R23, R23, 0x1, -R12 ;  /* 0x0000000117177824 */ /* 0x000fc800078e0a0c */
[----:B------:R-:W-:Y:S01]  /*0290*/  IMAD.WIDE R28, R23, 0x8, R28 ;  /* 0x00000008171c7825 */ /* 0x000fe200078e021c */
[----:B------:R-:W-:Y:S02]  /*02a0*/  CS2R R12, SRZ ;  /* 0x00000000000c7805 */ /* 0x000fe4000001ff00 */
[----:B-1----:R-:W-:Y:S01]  /*02b0*/  CS2R R14, SRZ ;  /* 0x00000000000e7805 */ /* 0x002fe2000001ff00 */
[----:B-----5:R-:W-:-:S05]  /*02c0*/  IMAD.WIDE R24, R25, 0x8, R20 ;  /* 0x0000000819187825 */ /* 0x020fca00078e0214 */
[----:B------:R-:W4:Y:S01]  /*02d0*/  @!P0 LDG.E.EL.128 R12, desc[UR4][R24.64] ;  /* 0x00000004180c8981 */ /* 0x000f22000c2e1d00 */
[----:B--2---:R-:W-:Y:S02]  /*02e0*/  SEL R16, R5, RZ, !P0 ;  /* 0x000000ff05107207 */ /* 0x004fe40004000000 */
[----:B------:R-:W-:Y:S02]  /*02f0*/  SEL R7, R4, RZ, !P0 ;  /* 0x000000ff04077207 */ /* 0x000fe40004000000 */
[----:B------:R-:W-:-:S04]  /*0300*/  SHF.R.U32.HI R5, RZ, 0x1d, R16 ;  /* 0x0000001dff057819 */ /* 0x000fc80000011610 */
[----:B------:R-:W-:Y:S02]  /*0310*/  LOP3.LUT R4, R5, 0x4, RZ, 0xc0, !PT ;  /* 0x0000000405047812 */ /* 0x000fe400078ec0ff */
[----:B---3--:R-:W-:Y:S02]  /*0320*/  SEL R8, R8, RZ, !P0 ;  /* 0x000000ff08087207 */ /* 0x008fe40004000000 */
[----:B------:R-:W-:Y:S02]  /*0330*/  IADD3 R4, P1, R4, R7, RZ ;  /* 0x0000000704047210 */ /* 0x000fe40007f3e0ff */
[----:B------:R-:W-:Y:S02]  /*0340*/  CS2R R6, SRZ ;  /* 0x0000000000067805 */ /* 0x000fe4000001ff00 */
[----:B------:R-:W-:Y:S02]  /*0350*/  SEL R5, R9, RZ, !P0 ;  /* 0x000000ff09057207 */ /* 0x000fe40004000000 */
[----:B------:R-:W-:Y:S01]  /*0360*/  LEA R27, P2, R8, UR6, 0x2 ;  /* 0x00000006081b7c11 */ /* 0x000fe2000f8410ff */
[----:B------:R-:W-:Y:S01]  /*0370*/  IMAD.X R9, RZ, RZ, R16, P1 ;  /* 0x000000ffff097224 */ /* 0x000fe200008e0610 */
[--C-:B------:R-:W-:Y:S01]  /*0380*/  SHF.R.U32.HI R26, RZ, 0x1b, R5.reuse ;  /* 0x0000001bff1a7819 */ /* 0x100fe20000011605 */
[----:B------:R-:W-:Y:S01]  /*0390*/  IMAD.SHL.U32 R19, R4, 0x10, RZ ;  /* 0x0000001004137824 */ /* 0x000fe200078e00ff */
[----:B------:R-:W-:-:S02]  /*03a0*/  LEA.HI.X R8, R8, UR7, R5, 0x2, P2 ;  /* 0x0000000708087c11 */ /* 0x000fc400090f1405 */
[----:B------:R-:W-:Y:S02]  /*03b0*/  SHF.L.U64.HI R9, R4, 0x4, R9 ;  /* 0x0000000404097819 */ /* 0x000fe40000010209 */
[----:B------:R-:W-:Y:S02]  /*03c0*/  CS2R R4, SRZ ;  /* 0x0000000000047805 */ /* 0x000fe4000001ff00 */
[----:B------:R-:W-:-:S04]  /*03d0*/  LOP3.LUT R26, R26, 0x10, RZ, 0xc0, !PT ;  /* 0x000000101a1a7812 */ /* 0x000fc800078ec0ff */
[----:B------:R-:W-:Y:S01]  /*03e0*/  IADD3 R26, P1, P2, R19, R27, R26 ;  /* 0x0000001b131a7210 */ /* 0x000fe20007a3e01a */
[----:B------:R1:W2:Y:S01]  /*03f0*/  @!P0 LDG.E.EL.128 R4, desc[UR4][R28.64] ;  /* 0x000000041c048981 */ /* 0x0002a2000c2e1d00 */
[----:B------:R-:W-:Y:S02]  /*0400*/  SEL R10, R10, RZ, !P0 ;  /* 0x000000ff0a0a7207 */ /* 0x000fe40004000000 */
[----:B------:R-:W-:Y:S02]  /*0410*/  IADD3.X R27, R9, R8, RZ, P1, P2 ;  /* 0x00000008091b7210 */ /* 0x000fe40000fe44ff */
[----:B------:R-:W-:Y:S01]  /*0420*/  SHF.R.S32.HI R8, RZ, 0xe, R18 ;  /* 0x0000000eff087819 */ /* 0x000fe20000011412 */
[----:B------:R-:W-:Y:S01]  /*0430*/  IMAD.WIDE R26, R22, 0x4, R26 ;  /* 0x00000004161a7825 */ /* 0x000fe200078e021a */
[----:B-1----:R-:W-:Y:S02]  /*0440*/  SEL R29, R11, RZ, !P0 ;  /* 0x000000ff0b1d7207 */ /* 0x002fe40004000000 */
[----:B------:R-:W-:Y:S01]  /*0450*/  LEA R11, P1, R10, UR6, 0x2 ;  /* 0x000000060a0b7c11 */ /* 0x000fe2000f8210ff */
[----:B------:R-:W-:-:S03]  /*0460*/  IMAD.SHL.U32 R17, R8, 0x800, RZ ;  /* 0x0000080008117824 */ /* 0x000fc600078e00ff */
[--C-:B------:R-:W-:Y:S01]  /*0470*/  LEA.HI.X R28, R10, UR7, R29.reuse, 0x2, P1 ;  /* 0x000000070a1c7c11 */ /* 0x100fe200088f141d */
[----:B------:R-:W-:Y:S01]  /*0480*/  IMAD.MOV.U32 R16, RZ, RZ, RZ ;  /* 0x000000ffff107224 */ /* 0x000fe200078e00ff */
[----:B------:R-:W-:Y:S01]  /*0490*/  SHF.R.U32.HI R10, RZ, 0x1b, R29 ;  /* 0x0000001bff0a7819 */ /* 0x000fe2000001161d */
[----:B------:R-:W-:-:S03]  /*04a0*/  IMAD.WIDE R26, R17, 0x4, R26 ;  /* 0x00000004111a7825 */ /* 0x000fc600078e021a */
[----:B------:R-:W-:Y:S02]  /*04b0*/  LOP3.LUT R10, R10, 0x10, RZ, 0xc0, !PT ;  /* 0x000000100a0a7812 */ /* 0x000fe400078ec0ff */
[----:B------:R1:W3:Y:S02]  /*04c0*/  @!P0 LDG.E.EL R16, desc[UR4][R26.64] ;  /* 0x000000041a108981 */ /* 0x0002e4000c2e1900 */
[----:B-1----:R-:W-:-:S04]  /*04d0*/  IADD3 R26, P1, P2, R19, R11, R10 ;  /* 0x0000000b131a7210 */ /* 0x002fc80007a3e00a */
[----:B------:R-:W-:-:S03]  /*04e0*/  IADD3.X R27, R9, R28, RZ, P1, P2 ;  /* 0x0000001c091b7210 */ /* 0x000fc60000fe44ff */
[----:B------:R-:W-:-:S04]  /*04f0*/  IMAD.WIDE R26, R22, 0x4, R26 ;  /* 0x00000004161a7825 */ /* 0x000fc800078e021a */
[----:B------:R-:W-:Y:S02]  /*0500*/  IMAD.MOV.U32 R10, RZ, RZ, RZ ;  /* 0x000000ffff0a7224 */ /* 0x000fe400078e00ff */
[----:B------:R-:W-:-:S05]  /*0510*/  IMAD.WIDE R24, R17, 0x4, R26 ;  /* 0x0000000411187825 */ /* 0x000fca00078e021a */
[----:B------:R1:W5:Y:S01]  /*0520*/  @!P0 LDG.E.EL R10, desc[UR4][R24.64] ;  /* 0x00000004180a8981 */ /* 0x000362000c2e1900 */
[----:B------:R-:W-:Y:S01]  /*0530*/  IMAD.WIDE R20, R23, 0x8, R20 ;  /* 0x0000000817147825 */ /* 0x000fe200078e0214 */
[----:B----4-:R-:W-:Y:S02]  /*0540*/  SEL R23, R15, RZ, !P0 ;  /* 0x000000ff0f177207 */ /* 0x010fe40004000000 */
[----:B--2---:R-:W-:Y:S02]  /*0550*/  SEL R28, R6, RZ, !P0 ;  /* 0x000000ff061c7207 */ /* 0x004fe40004000000 */
[----:B------:R-:W-:Y:S02]  /*0560*/  SEL R11, R4, RZ, !P0 ;  /* 0x000000ff040b7207 */ /* 0x000fe40004000000 */
[----:B------:R-:W-:Y:S02]  /*0570*/  SEL R6, R5, RZ, !P0 ;  /* 0x000000ff05067207 */ /* 0x000fe40004000000 */
[----:B------:R-:W-:-:S02]  /*0580*/  SEL R5, R7, RZ, !P0 ;  /* 0x000000ff07057207 */ /* 0x000fc40004000000 */
[----:B------:R-:W-:-:S04]  /*0590*/  LEA R4, P2, R28, UR6, 0x2 ;  /* 0x000000061c047c11 */ /* 0x000fc8000f8410ff */
[--C-:B------:R-:W-:Y:S02]  /*05a0*/  LEA.HI.X R28, R28, UR7, R5.reuse, 0x2, P2 ;  /* 0x000000071c1c7c11 */ /* 0x100fe400090f1405 */
[----:B------:R-:W-:-:S04]  /*05b0*/  SHF.R.U32.HI R5, RZ, 0x1b, R5 ;  /* 0x0000001bff057819 */ /* 0x000fc80000011605 */
[----:B-1----:R-:W-:Y:S02]  /*05c0*/  LOP3.LUT R24, R5, 0x10, RZ, 0xc0, !PT ;  /* 0x0000001005187812 */ /* 0x002fe400078ec0ff */
[----:B------:R-:W-:Y:S02]  /*05d0*/  LEA R26, P1, R11, UR6, 0x2 ;  /* 0x000000060b1a7c11 */ /* 0x000fe4000f8210ff */
[----:B------:R-:W-:Y:S02]  /*05e0*/  IADD3 R24, P3, P4, R19, R4, R24 ;  /* 0x0000000413187210 */ /* 0x000fe40007c7e018 */
[----:B------:R-:W-:Y:S02]  /*05f0*/  SEL R4, R13, RZ, !P0 ;  /* 0x000000ff0d047207 */ /* 0x000fe40004000000 */
[--C-:B------:R-:W-:Y:S02]  /*0600*/  LEA.HI.X R11, R11, UR7, R6.reuse, 0x2, P1 ;  /* 0x000000070b0b7c11 */ /* 0x100fe400088f1406 */
[----:B------:R-:W-:-:S02]  /*0610*/  SHF.R.U32.HI R27, RZ, 0x1b, R6 ;  /* 0x0000001bff1b7819 */ /* 0x000fc40000011606 */
[----:B------:R-:W-:Y:S02]  /*0620*/  SEL R7, R12, RZ, !P0 ;  /* 0x000000ff0c077207 */ /* 0x000fe40004000000 */
[----:B------:R-:W-:Y:S02]  /*0630*/  SEL R6, R14, RZ, !P0 ;  /* 0x000000ff0e067207 */ /* 0x000fe40004000000 */
[----:B------:R-:W-:Y:S02]  /*0640*/  SHF.R.U32.HI R12, RZ, 0x1b, R4 ;  /* 0x0000001bff0c7819 */ /* 0x000fe40000011604 */
[----:B------:R-:W-:Y:S02]  /*0650*/  LEA R5, P5, R7, UR6, 0x2 ;  /* 0x0000000607057c11 */ /* 0x000fe4000f8a10ff */
[----:B------:R-:W-:Y:S02]  /*0660*/  LEA R13, P6, R6, UR6, 0x2 ;  /* 0x00000006060d7c11 */ /* 0x000fe4000f8c10ff */
[----:B------:R-:W-:-:S02]  /*0670*/  LOP3.LUT R12, R12, 0x10, RZ, 0xc0, !PT ;  /* 0x000000100c0c7812 */ /* 0x000fc400078ec0ff */
[----:B------:R-:W-:Y:S02]  /*0680*/  LEA.HI.X R14, R7, UR7, R4, 0x2, P5 ;  /* 0x00000007070e7c11 */ /* 0x000fe4000a8f1404 */
[----:B------:R-:W-:Y:S02]  /*0690*/  LEA.HI.X R15, R6, UR7, R23, 0x2, P6 ;  /* 0x00000007060f7c11 */ /* 0x000fe4000b0f1417 */
[----:B------:R-:W-:Y:S02]  /*06a0*/  CS2R R6, SRZ ;  /* 0x0000000000067805 */ /* 0x000fe4000001ff00 */
[----:B------:R-:W-:Y:S02]  /*06b0*/  IADD3 R12, P5, P6, R19, R5, R12 ;  /* 0x00000005130c7210 */ /* 0x000fe40007ebe00c */
[----:B------:R-:W-:-:S06]  /*06c0*/  CS2R R4, SRZ ;  /* 0x0000000000047805 */ /* 0x000fcc000001ff00 */
[----:B------:R1:W2:Y:S01]  /*06d0*/  @!P0 LDG.E.EL.128 R4, desc[UR4][R20.64] ;  /* 0x0000000414048981 */ /* 0x0002a2000c2e1d00 */
[----:B------:R-:W-:Y:S02]  /*06e0*/  LOP3.LUT R27, R27, 0x10, RZ, 0xc0, !PT ;  /* 0x000000101b1b7812 */ /* 0x000fe400078ec0ff */
[----:B------:R-:W-:Y:S02]  /*06f0*/  SHF.R.U32.HI R23, RZ, 0x1b, R23 ;  /* 0x0000001bff177819 */ /* 0x000fe40000011617 */
[----:B------:R-:W-:-:S04]  /*0700*/  IADD3 R26, P1, P2, R19, R26, R27 ;  /* 0x0000001a131a7210 */ /* 0x000fc80007a3e01b */
[----:B------:R-:W-:Y:S02]  /*0710*/  IADD3.X R27, R9, R11, RZ, P1, P2 ;  /* 0x0000000b091b7210 */ /* 0x000fe40000fe44ff */
[----:B------:R-:W-:Y:S01]  /*0720*/  LOP3.LUT R11, R23, 0x10, RZ, 0xc0, !PT ;  /* 0x00000010170b7812 */ /* 0x000fe200078ec0ff */
[----:B-1----:R-:W-:-:S03]  /*0730*/  IMAD.WIDE R20, R22, 0x4, R26 ;  /* 0x0000000416147825 */ /* 0x002fc600078e021a */
[----:B------:R-:W-:Y:S01]  /*0740*/  IADD3 R26, P1, P2, R19, R13, R11 ;  /* 0x0000000d131a7210 */ /* 0x000fe20007a3e00b */
[----:B------:R-:W-:-:S03]  /*0750*/  IMAD.SHL.U32 R23, R2, 0x10, RZ ;  /* 0x0000001002177824 */ /* 0x000fc600078e00ff */
[C---:B------:R-:W-:Y:S01]  /*0760*/  IADD3.X R27, R9.reuse, R15, RZ, P1, P2 ;  /* 0x0000000f091b7210 */ /* 0x040fe20000fe44ff */
[----:B------:R-:W-:Y:S01]  /*0770*/  IMAD.MOV.U32 R11, RZ, RZ, RZ ;  /* 0x000000ffff0b7224 */ /* 0x000fe200078e00ff */
[----:B------:R-:W-:Y:S01]  /*0780*/  IADD3.X R25, R9, R28, RZ, P3, P4 ;  /* 0x0000001c09197210 */ /* 0x000fe20001fe84ff */
[----:B------:R-:W-:Y:S01]  /*0790*/  IMAD.WIDE R28, R17, 0x4, R20 ;  /* 0x00000004111c7825 */ /* 0x000fe200078e0214 */
[----:B------:R-:W-:-:S03]  /*07a0*/  IADD3.X R13, R9, R14, RZ, P5, P6 ;  /* 0x0000000e090d7210 */ /* 0x000fc60002fec4ff */
[----:B------:R-:W-:Y:S01]  /*07b0*/  IMAD.WIDE R26, R23, 0x4, R26 ;  /* 0x00000004171a7825 */ /* 0x000fe200078e021a */
[----:B------:R1:W4:Y:S03]  /*07c0*/  @!P0 LDG.E.EL R11, desc[UR4][R28.64] ;  /* 0x000000041c0b8981 */ /* 0x000326000c2e1900 */
[----:B------:R-:W-:Y:S01]  /*07d0*/  IMAD.WIDE R24, R22, 0x4, R24 ;  /* 0x0000000416187825 */ /* 0x000fe200078e0218 */
[----:B------:R-:W-:-:S03]  /*07e0*/  CS2R R20, SRZ ;  /* 0x0000000000147805 */ /* 0x000fc6000001ff00 */
[----:B------:R-:W-:-:S04]  /*07f0*/  IMAD.WIDE R12, R23, 0x4, R12 ;  /* 0x00000004170c7825 */ /* 0x000fc800078e020c */
[----:B-1----:R-:W-:-:S04]  /*0800*/  IMAD.WIDE R28, R17, 0x4, R26 ;  /* 0x00000004111c7825 */ /* 0x002fc800078e021a */
[C---:B------:R-:W-:Y:S01]  /*0810*/  IMAD.WIDE R24, R17.reuse, 0x4, R24 ;  /* 0x0000000411187825 */ /* 0x040fe200078e0218 */
[----:B------:R-:W3:Y:S03]  /*0820*/  @!P0 LDG.E.EL R20, desc[UR4][R28.64] ;  /* 0x000000041c148981 */ /* 0x000ee6000c2e1900 */
[----:B------:R-:W-:Y:S01]  /*0830*/  IMAD.MOV.U32 R22, RZ, RZ, RZ ;  /* 0x000000ffff167224 */ /* 0x000fe200078e00ff */
[----:B------:R1:W3:Y:S01]  /*0840*/  @!P0 LDG.E.EL R21, desc[UR4][R24.64] ;  /* 0x0000000418158981 */ /* 0x0002e2000c2e1900 */
[----:B------:R-:W-:-:S05]  /*0850*/  IMAD.WIDE R12, R17, 0x4, R12 ;  /* 0x00000004110c7825 */ /* 0x000fca00078e020c */
[----:B------:R1:W3:Y:S01]  /*0860*/  @!P0 LDG.E.EL R22, desc[UR4][R12.64] ;  /* 0x000000040c168981 */ /* 0x0002e2000c2e1900 */
[----:B--2---:R-:W-:Y:S02]  /*0870*/  SEL R26, R5, RZ, !P0 ;  /* 0x000000ff051a7207 */ /* 0x004fe40004000000 */
[----:B------:R-:W-:Y:S02]  /*0880*/  SEL R27, R4, RZ, !P0 ;  /* 0x000000ff041b7207 */ /* 0x000fe40004000000 */
[----:B------:R-:W-:Y:S01]  /*0890*/  SHF.R.U32.HI R14, RZ, 0x1b, R26 ;  /* 0x0000001bff0e7819 */ /* 0x000fe2000001161a */
[----:B------:R-:W2:Y:S01]  /*08a0*/  LDC.64 R4, c[0x0][0x238] ;  /* 0x00008e00ff047b82 */ /* 0x000ea20000000a00 */
[----:B------:R-:W-:Y:S02]  /*08b0*/  SEL R15, R7, RZ, !P0 ;  /* 0x000000ff070f7207 */ /* 0x000fe40004000000 */
[----:B------:R-:W-:Y:S02]  /*08c0*/  LOP3.LUT R7, R14, 0x10, RZ, 0xc0, !PT ;  /* 0x000000100e077812 */ /* 0x000fe400078ec0ff */
[----:B01----:R-:W-:-:S02]  /*08d0*/  LEA R25, P1, R27, UR6, 0x2 ;  /* 0x000000061b197c11 */ /* 0x003fc4000f8210ff */
[----:B------:R-:W-:Y:S02]  /*08e0*/  SEL R24, R6, RZ, !P0 ;  /* 0x000000ff06187207 */ /* 0x000fe40004000000 */
[----:B------:R-:W-:Y:S02]  /*08f0*/  SHF.R.U32.HI R14, RZ, 0x1b, R15 ;  /* 0x0000001bff0e7819 */ /* 0x000fe4000001160f */
[----:B------:R-:W-:Y:S02]  /*0900*/  IADD3 R12, P2, P3, R19, R25, R7 ;  /* 0x00000019130c7210 */ /* 0x000fe40007b5e007 */
[----:B------:R-:W-:Y:S02]  /*0910*/  LEA R6, P4, R24, UR6, 0x2 ;  /* 0x0000000618067c11 */ /* 0x000fe4000f8810ff */
[----:B------:R-:W-:Y:S02]  /*0920*/  LOP3.LUT R14, R14, 0x10, RZ, 0xc0, !PT ;  /* 0x000000100e0e7812 */ /* 0x000fe400078ec0ff */
[----:B------:R-:W-:-:S02]  /*0930*/  SHF.R.S32.HI R25, RZ, 0x1f, R0 ;  /* 0x0000001fff197819 */ /* 0x000fc40000011400 */
[----:B------:R-:W-:Y:S02]  /*0940*/  IADD3 R14, P5, P6, R19, R6, R14 ;  /* 0x00000006130e7210 */ /* 0x000fe40007ebe00e */
[----:B------:R-:W-:-:S04]  /*0950*/  LEA.HI R6, R25, R0, RZ, 0x3 ;  /* 0x0000000019067211 */ /* 0x000fc800078f18ff */
[----:B------:R-:W-:-:S05]  /*0960*/  LOP3.LUT R7, R6, 0xfffffff8, RZ, 0xc0, !PT ;  /* 0xfffffff806077812 */ /* 0x000fca00078ec0ff */
[----:B------:R-:W-:-:S04]  /*0970*/  IMAD.IADD R7, R0, 0x1, -R7 ;  /* 0x0000000100077824 */ /* 0x000fc800078e0a07 */
[----:B--2---:R-:W-:Y:S01]  /*0980*/  IMAD.WIDE R28, R7, 0x4, R4 ;  /* 0x00000004071c7825 */ /* 0x004fe200078e0204 */
[----:B------:R-:W-:Y:S02]  /*0990*/  CS2R R4, SRZ ;  /* 0x0000000000047805 */ /* 0x000fe4000001ff00 */
[----:B------:R-:W-:-:S06]  /*09a0*/  CS2R R6, SRZ ;  /* 0x0000000000067805 */ /* 0x000fcc000001ff00 */
[----:B------:R0:W2:Y:S01]  /*09b0*/  @!P0 LDG.E.EL.128 R4, desc[UR4][R28.64] ;  /* 0x000000041c048981 */ /* 0x0000a2000c2e1d00 */
[----:B------:R-:W-:-:S04]  /*09c0*/  LEA.HI.X R26, R27, UR7, R26, 0x2, P1 ;  /* 0x000000071b1a7c11 */ /* 0x000fc800088f141a */
[----:B------:R-:W-:-:S03]  /*09d0*/  IADD3.X R13, R9, R26, RZ, P2, P3 ;  /* 0x0000001a090d7210 */ /* 0x000fc600017e64ff */
[----:B------:R-:W-:-:S03]  /*09e0*/  IMAD.WIDE R26, R23, 0x4, R12 ;  /* 0x00000004171a7825 */ /* 0x000fc600078e020c */
[----:B------:R-:W1:Y:S01]  /*09f0*/  LDC.64 R12, c[0x0][0x240] ;  /* 0x00009000ff0c7b82 */ /* 0x000e620000000a00 */
[----:B------:R-:W-:Y:S01]  /*0a00*/  LEA.HI.X R24, R24, UR7, R15, 0x2, P4 ;  /* 0x0000000718187c11 */ /* 0x000fe2000a0f140f */
[----:B0-----:R-:W-:Y:S01]  /*0a10*/  IMAD.MOV.U32 R28, RZ, RZ, RZ ;  /* 0x000000ffff1c7224 */ /* 0x001fe200078e00ff */
[----:B------:R-:W-:Y:S01]  /*0a20*/  ISETP.GT.AND P1, PT, R2, 0x7f, PT ;  /* 0x0000007f0200780c */ /* 0x000fe20003f24270 */
[----:B------:R-:W-:Y:S01]  /*0a30*/  IMAD.WIDE R26, R17, 0x4, R26 ;  /* 0x00000004111a7825 */ /* 0x000fe200078e021a */
[----:B------:R-:W-:Y:S01]  /*0a40*/  IADD3.X R15, R9, R24, RZ, P5, P6 ;  /* 0x00000018090f7210 */ /* 0x000fe20002fec4ff */
[----:B------:R-:W-:Y:S02]  /*0a50*/  ULDC.64 UR6, c[0x0][0x248] ;  /* 0x0000920000067ab9 */ /* 0x000fe40000000a00 */
[----:B------:R-:W-:Y:S02]  /*0a60*/  IMAD.MOV.U32 R9, RZ, RZ, RZ ;  /* 0x000000ffff097224 */ /* 0x000fe400078e00ff */
[----:B------:R-:W-:Y:S01]  /*0a70*/  IMAD.WIDE R14, R23, 0x4, R14 ;  /* 0x00000004170e7825 */ /* 0x000fe200078e020e */
[----:B------:R-:W-:-:S03]  /*0a80*/  LOP3.LUT R23, R18, 0xffffc000, RZ, 0xc0, !PT ;  /* 0xffffc00012177812 */ /* 0x000fc600078ec0ff */
[----:B------:R-:W-:Y:S01]  /*0a90*/  IMAD.SHL.U32 R24, R8, 0x2000, RZ ;  /* 0x0000200008187824 */ /* 0x000fe200078e00ff */
[----:B------:R0:W4:Y:S01]  /*0aa0*/  @!P0 LDG.E.EL R9, desc[UR4][R26.64] ;  /* 0x000000041a098981 */ /* 0x000122000c2e1900 */
[----:B------:R-:W-:Y:S01]  /*0ab0*/  IMAD.WIDE R18, R17, 0x4, R14 ;  /* 0x0000000411127825 */ /* 0x000fe200078e020e */
[----:B---3--:R-:W-:Y:S02]  /*0ac0*/  SEL R14, R16, RZ, !P0 ;  /* 0x000000ff100e7207 */ /* 0x008fe40004000000 */
[----:B------:R-:W-:Y:S02]  /*0ad0*/  IADD3 R15, R24, R0, -R23 ;  /* 0x00000000180f7210 */ /* 0x000fe40007ffe817 */
[----:B------:R-:W-:Y:S01]  /*0ae0*/  SEL R23, R22, RZ, !P0 ;  /* 0x000000ff16177207 */ /* 0x000fe20004000000 */
[----:B0-----:R-:W0:Y:S01]  /*0af0*/  LDC.64 R26, c[0x0][0x210] ;  /* 0x00008400ff1a7b82 */ /* 0x001e220000000a00 */
[----:B-1----:R-:W-:-:S04]  /*0b00*/  IMAD.WIDE R16, R3, 0x4, R12 ;  /* 0x0000000403107825 */ /* 0x002fc800078e020c */
[----:B------:R-:W-:Y:S01]  /*0b10*/  FADD R13, -R14, R23 ;  /* 0x000000170e0d7221 */ /* 0x000fe20000000100 */
[----:B------:R-:W-:Y:S01]  /*0b20*/  IMAD.MOV.U32 R8, RZ, RZ, RZ ;  /* 0x000000ffff087224 */ /* 0x000fe200078e00ff */
[----:B------:R-:W-:Y:S01]  /*0b30*/  CS2R R22, SRZ ;  /* 0x0000000000167805 */ /* 0x000fe2000001ff00 */
[----:B------:R-:W-:Y:S01]  /*0b40*/  IMAD.MOV.U32 R24, RZ, RZ, RZ ;  /* 0x000000ffff187224 */ /* 0x000fe200078e00ff */
[----:B------:R-:W3:Y:S04]  /*0b50*/  @!P0 LDG.E.EL R28, desc[UR4][R16.64] ;  /* 0x00000004101c8981 */ /* 0x000ee8000c2e1900 */
[----:B------:R1:W3:Y:S04]  /*0b60*/  @!P0 LDG.E.EL R8, desc[UR4][R18.64] ;  /* 0x0000000412088981 */ /* 0x0002e8000c2e1900 */
[----:B------:R-:W4:Y:S04]  /*0b70*/  @!P0 LDG.E.EL R22, desc[UR4][R16.64] ;  /* 0x0000000410168981 */ /* 0x000f28000c2e1900 */
[----:B------:R-:W4:Y:S04]  /*0b80*/  @!P0 LDG.E.EL R24, desc[UR4][R16.64] ;  /* 0x0000000410188981 */ /* 0x000f28000c2e1900 */
[----:B------:R1:W4:Y:S01]  /*0b90*/  @!P0 LDG.E.EL R23, desc[UR4][R16.64] ;  /* 0x0000000410178981 */ /* 0x000322000c2e1900 */
[----:B0-----:R-:W-:Y:S01]  /*0ba0*/  IMAD.WIDE R26, R15, 0x4, R26 ;  /* 0x000000040f1a7825 */ /* 0x001fe200078e021a */
[----:B--2---:R-:W-:-:S05]  /*0bb0*/  SEL R3, R4, RZ, !P0 ;  /* 0x000000ff04037207 */ /* 0x004fca0004000000 */
[----:B------:R-:W-:Y:S01]  /*0bc0*/  FFMA R4, R13, R3, R14 ;  /* 0x000000030d047223 */ /* 0x000fe2000000000e */
[CC--:B------:R-:W-:Y:S02]  /*0bd0*/  LEA.HI R3, R25.reuse, R0.reuse, RZ, 0x6 ;  /* 0x0000000019037211 */ /* 0x0c0fe400078f30ff */
[----:B------:R-:W-:Y:S02]  /*0be0*/  LEA.HI R25, R25, R0, RZ, 0xe ;  /* 0x0000000019197211 */ /* 0x000fe400078f70ff */
[----:B------:R-:W-:Y:S02]  /*0bf0*/  LOP3.LUT R3, R3, 0xffffffc0, RZ, 0xc0, !PT ;  /* 0xffffffc003037812 */ /* 0x000fe400078ec0ff */
[----:B------:R-:W-:-:S03]  /*0c00*/  SHF.R.S32.HI R25, RZ, 0xe, R25 ;  /* 0x0000000eff197819 */ /* 0x000fc60000011419 */
[----:B-1----:R-:W-:Y:S02]  /*0c10*/  IMAD.IADD R19, R0, 0x1, -R3 ;  /* 0x0000000100137824 */ /* 0x002fe400078e0a03 */
[----:B------:R-:W-:Y:S02]  /*0c20*/  IMAD.SHL.U32 R18, R25, 0x2000, RZ ;  /* 0x0000200019127824 */ /* 0x000fe400078e00ff */
[----:B------:R-:W-:Y:S01]  /*0c30*/  IMAD.SHL.U32 R3, R2, 0x40, RZ ;  /* 0x0000004002037824 */ /* 0x000fe200078e00ff */
[----:B------:R-:W-:Y:S02]  /*0c40*/  CS2R R12, SRZ ;  /* 0x00000000000c7805 */ /* 0x000fe4000001ff00 */
[----:B------:R-:W-:Y:S02]  /*0c50*/  CS2R R14, SRZ ;  /* 0x00000000000e7805 */ /* 0x000fe4000001ff00 */
[--C-:B------:R-:W-:Y:S02]  /*0c60*/  SHF.R.S32.HI R16, RZ, 0x1f, R18.reuse ;  /* 0x0000001fff107819 */ /* 0x100fe40000011412 */
[----:B------:R-:W-:-:S02]  /*0c70*/  IADD3 R18, P2, P3, R3, R19, R18 ;  /* 0x0000001303127210 */ /* 0x000fc40007b5e012 */
[----:B------:R-:W-:Y:S01]  /*0c80*/  SHF.R.S32.HI R17, RZ, 0x1f, R19 ;  /* 0x0000001fff117819 */ /* 0x000fe20000011413 */
[----:B------:R-:W2:Y:S01]  /*0c90*/  @!P0 LDG.E.128 R12, desc[UR4][R26.64] ;  /* 0x000000041a0c8981 */ /* 0x000ea2000c1e1d00 */
[----:B------:R-:W-:-:S04]  /*0ca0*/  SHF.R.S32.HI R3, RZ, 0x1f, R3 ;  /* 0x0000001fff037819 */ /* 0x000fc80000011403 */
[----:B------:R-:W-:Y:S02]  /*0cb0*/  IADD3.X R3, R3, R17, R16, P2, P3 ;  /* 0x0000001103037210 */ /* 0x000fe400017e6410 */
[C---:B------:R-:W-:Y:S02]  /*0cc0*/  LEA R2, P2, R18.reuse, UR6, 0x2 ;  /* 0x0000000612027c11 */ /* 0x040fe4000f8410ff */
[----:B------:R-:W-:Y:S02]  /*0cd0*/  CS2R R16, SRZ ;  /* 0x0000000000107805 */ /* 0x000fe4000001ff00 */
[----:B------:R-:W-:Y:S02]  /*0ce0*/  LEA.HI.X R3, R18, UR7, R3, 0x2, P2 ;  /* 0x0000000712037c11 */ /* 0x000fe400090f1403 */
[----:B------:R-:W-:-:S06]  /*0cf0*/  CS2R R18, SRZ ;  /* 0x0000000000127805 */ /* 0x000fcc000001ff00 */
[----:B------:R0:W2:Y:S01]  /*0d00*/  @P1 LDG.E.128 R16, desc[UR4][R2.64+-0x8000] ;  /* 0xff80000402101981 */ /* 0x0000a2000c1e1d00 */
[----:B-----5:R-:W-:Y:S02]  /*0d10*/  SEL R10, R10, RZ, !P0 ;  /* 0x000000ff0a0a7207 */ /* 0x020fe40004000000 */
[----:B------:R-:W-:Y:S02]  /*0d20*/  SEL R25, R20, RZ, !P0 ;  /* 0x000000ff14197207 */ /* 0x000fe40004000000 */
[----:B------:R-:W-:Y:S01]  /*0d30*/  SEL R21, R21, RZ, !P0 ;  /* 0x000000ff15157207 */ /* 0x000fe20004000000 */
[----:B0-----:R-:W0:Y:S01]  /*0d40*/  LDC.64 R2, c[0x0][0x250] ;  /* 0x00009400ff027b82 */ /* 0x001e220000000a00 */
[----:B---3--:R-:W-:Y:S02]  /*0d50*/  SEL R8, R8, RZ, !P0 ;  /* 0x000000ff08087207 */ /* 0x008fe40004000000 */
[----:B----4-:R-:W-:Y:S02]  /*0d60*/  SEL R11, R11, RZ, !P0 ;  /* 0x000000ff0b0b7207 */ /* 0x010fe40004000000 */
[----:B------:R-:W-:Y:S01]  /*0d70*/  SEL R26, R9, RZ, !P0 ;  /* 0x000000ff091a7207 */ /* 0x000fe20004000000 */
[----:B------:R-:W-:Y:S01]  /*0d80*/  FADD R25, -R10, R25 ;  /* 0x000000190a197221 */ /* 0x000fe20000000100 */
[----:B------:R-:W-:Y:S01]  /*0d90*/  SEL R5, R5, RZ, !P0 ;  /* 0x000000ff05057207 */ /* 0x000fe20004000000 */
[----:B------:R-:W-:Y:S01]  /*0da0*/  FADD R8, -R21, R8 ;  /* 0x0000000815087221 */ /* 0x000fe20000000100 */
[----:B------:R-:W-:Y:S01]  /*0db0*/  SEL R20, R7, RZ, !P0 ;  /* 0x000000ff07147207 */ /* 0x000fe20004000000 */
[----:B------:R-:W-:Y:S01]  /*0dc0*/  FADD R26, -R11, R26 ;  /* 0x0000001a0b1a7221 */ /* 0x000fe20000000100 */
[----:B------:R-:W-:Y:S01]  /*0dd0*/  SEL R6, R6, RZ, !P0 ;  /* 0x000000ff06067207 */ /* 0x000fe20004000000 */
[----:B------:R-:W-:-:S02]  /*0de0*/  FFMA R5, R25, R5, R10 ;  /* 0x0000000519057223 */ /* 0x000fc4000000000a */
[----:B------:R-:W-:Y:S02]  /*0df0*/  FFMA R10, R8, R20, R21 ;  /* 0x00000014080a7223 */ /* 0x000fe40000000015 */
[----:B------:R-:W-:Y:S01]  /*0e00*/  FFMA R6, R26, R6, R11 ;  /* 0x000000061a067223 */ /* 0x000fe2000000000b */
[----:B------:R-:W-:Y:S02]  /*0e10*/  SEL R24, R24, RZ, !P0 ;  /* 0x000000ff18187207 */ /* 0x000fe40004000000 */
[----:B------:R-:W-:Y:S02]  /*0e20*/  SEL R22, R22, RZ, !P0 ;  /* 0x000000ff16167207 */ /* 0x000fe40004000000 */
[----:B------:R-:W-:Y:S01]  /*0e30*/  SEL R28, R28, RZ, !P0 ;  /* 0x000000ff1c1c7207 */ /* 0x000fe20004000000 */
[----:B0-----:R-:W-:Y:S01]  /*0e40*/  IMAD.WIDE R2, R0, 0x4, R2 ;  /* 0x0000000400027825 */ /* 0x001fe200078e0202 */
[----:B--2---:R-:W-:Y:S02]  /*0e50*/  SEL R7, R14, RZ, !P0 ;  /* 0x000000ff0e077207 */ /* 0x004fe40004000000 */
[----:B------:R-:W-:-:S02]  /*0e60*/  SEL R9, R12, RZ, !P0 ;  /* 0x000000ff0c097207 */ /* 0x000fc40004000000 */
[----:B------:R-:W-:Y:S02]  /*0e70*/  SEL R8, R13, RZ, !P0 ;  /* 0x000000ff0d087207 */ /* 0x000fe40004000000 */
[----:B------:R-:W-:Y:S01]  /*0e80*/  SEL R15, R15, RZ, !P0 ;  /* 0x000000ff0f0f7207 */ /* 0x000fe20004000000 */
[----:B------:R-:W-:Y:S01]  /*0e90*/  FADD R6, -R7, R6 ;  /* 0x0000000607067221 */ /* 0x000fe20000000100 */
[----:B------:R-:W-:Y:S01]  /*0ea0*/  SEL R12, R23, RZ, !P0 ;  /* 0x000000ff170c7207 */ /* 0x000fe20004000000 */
[----:B------:R-:W-:Y:S01]  /*0eb0*/  FADD R4, -R9, R4 ;  /* 0x0000000409047221 */ /* 0x000fe20000000100 */
[----:B------:R-:W-:Y:S01]  /*0ec0*/  FADD R5, -R8, R5 ;  /* 0x0000000508057221 */ /* 0x000fe20000000100 */
[----:B------:R-:W-:Y:S01]  /*0ed0*/  FADD R10, -R15, R10 ;  /* 0x0000000a0f0a7221 */ /* 0x000fe20000000100 */
[----:B------:R-:W-:Y:S01]  /*0ee0*/  FFMA R6, R6, R24, R7 ;  /* 0x0000001806067223 */ /* 0x000fe20000000007 */
[----:B------:R-:W-:Y:S01]  /*0ef0*/  FFMA R4, R4, R22, R9 ;  /* 0x0000001604047223 */ /* 0x000fe20000000009 */
[----:B------:R-:W-:Y:S01]  /*0f00*/  FFMA R5, R5, R28, R8 ;  /* 0x0000001c05057223 */ /* 0x000fe20000000008 */
[----:B------:R-:W-:Y:S01]  /*0f10*/  FFMA R7, R10, R12, R15 ;  /* 0x0000000c0a077223 */ /* 0x000fe2000000000f */
[----:B------:R-:W-:-:S02]  /*0f20*/  @P0 SEL R4, R16, RZ, P1 ;  /* 0x000000ff10040207 */ /* 0x000fc40000800000 */
[----:B------:R-:W-:Y:S02]  /*0f30*/  @P0 SEL R5, R17, RZ, P1 ;  /* 0x000000ff11050207 */ /* 0x000fe40000800000 */
[----:B------:R-:W-:Y:S02]  /*0f40*/  @P0 SEL R6, R18, RZ, P1 ;  /* 0x000000ff12060207 */ /* 0x000fe40000800000 */
[----:B------:R-:W-:-:S05]  /*0f50*/  @P0 SEL R7, R19, RZ, P1 ;  /* 0x000000ff13070207 */ /* 0x000fca0000800000 */
[----:B------:R-:W-:Y:S01]  /*0f60*/  STG.E.128 desc[UR4][R2.64], R4 ;  /* 0x0000000402007986 */ /* 0x000fe2000c101d04 */
[----:B------:R-:W-:Y:S05]  /*0f70*/  EXIT ;  /* 0x000000000000794d */ /* 0x000fea0003800000 */
.L_x_0:
[----:B------:R-:W-:-:S00]  /*0f80*/  BRA `(.L_x_0) ;  /* 0xfffffffc00fc7947 */ /* 0x000fc0000383ffff */
[----:B------:R-:W-:-:S00]  /*0f90*/  NOP ;  /* 0x0000000000007918 */ /* 0x000fc00000000000 */
        /* <DEDUP_REMOVED lines=14> */
.L_x_1:


//--------------------- .nv.constant0.triton_poi_fused_cat_73 --------------------------
	.section	.nv.constant0.triton_poi_fused_cat_73,"a",@progbits
	.sectionflags	@""
	.align	4
.nv.constant0.triton_poi_fused_cat_73:
	.zero		604
